//
// Generated by NVIDIA NVVM Compiler
//
// Compiler Build ID: CL-36424714
// Cuda compilation tools, release 13.0, V13.0.88
// Based on NVVM 20.0.0
//

.version 9.0
.target sm_100
.address_size 64

	// .globl	_Z9addArraysPKfS0_Pfi

.visible .entry _Z9addArraysPKfS0_Pfi(
	.param .u64 .ptr .align 1 _Z9addArraysPKfS0_Pfi_param_0,
	.param .u64 .ptr .align 1 _Z9addArraysPKfS0_Pfi_param_1,
	.param .u64 .ptr .align 1 _Z9addArraysPKfS0_Pfi_param_2,
	.param .u32 _Z9addArraysPKfS0_Pfi_param_3
)
{
	.reg .pred 	%p<2>;
	.reg .b32 	%r<6>;
	.reg .b32 	%f<4>;
	.reg .b64 	%rd<11>;

	ld.param.u64 	%rd1, [_Z9addArraysPKfS0_Pfi_param_0];
	ld.param.u64 	%rd2, [_Z9addArraysPKfS0_Pfi_param_1];
	ld.param.u64 	%rd3, [_Z9addArraysPKfS0_Pfi_param_2];
	ld.param.u32 	%r2, [_Z9addArraysPKfS0_Pfi_param_3];
	mov.u32 	%r3, %ntid.x;
	mov.u32 	%r4, %ctaid.x;
	mov.u32 	%r5, %tid.x;
	mad.lo.s32 	%r1, %r3, %r4, %r5;
	setp.ge.s32 	%p1, %r1, %r2;
	@%p1 bra 	$L__BB0_2;
	cvta.to.global.u64 	%rd4, %rd1;
	cvta.to.global.u64 	%rd5, %rd2;
	cvta.to.global.u64 	%rd6, %rd3;
	mul.wide.s32 	%rd7, %r1, 4;
	add.s64 	%rd8, %rd4, %rd7;
	ld.global.f32 	%f1, [%rd8];
	add.s64 	%rd9, %rd5, %rd7;
	ld.global.f32 	%f2, [%rd9];
	add.f32 	%f3, %f1, %f2;
	add.s64 	%rd10, %rd6, %rd7;
	st.global.f32 	[%rd10], %f3;
$L__BB0_2:
	ret;

}


// ===== COMPILED SASS (sm_100) =====

	.target	sm_100

	.elftype	@"ET_EXEC"


//--------------------- .note.nv.tkinfo           --------------------------
	.section	.note.nv.tkinfo,"",@"SHT_NOTE"
	.sectionflags	@"SHF_NOTE_NV_TKINFO"
	.tkinfo
        /*0018*/ 	.word	0x00000002
        /*0030*/ 	.string	""
        /*0030*/ 	.string	"ptxas"
        /*0030*/ 	.string	"Cuda compilation tools, release 13.0, V13.0.88"
        /*0030*/ 	.string	"Build cuda_13.0.r13.0/compiler.36424714_0"
        /*0030*/ 	.string	"-arch sm_100 -m 64 "



//--------------------- .note.nv.cuinfo           --------------------------
	.section	.note.nv.cuinfo,"",@"SHT_NOTE"
	.sectionflags	@"SHF_NOTE_NV_CUINFO"
        /*0018*/ 	.short	0x0002
        /*001a*/ 	.short	0x0064
        /*001c*/ 	.short	0x0082
	.zero		2


//--------------------- .nv.info                  --------------------------
	.section	.nv.info,"",@"SHT_CUDA_INFO"
	.align	4


	//----- nvinfo : EIATTR_REGCOUNT
	.align		4
        /*0000*/ 	.byte	0x04, 0x2f
        /*0002*/ 	.short	(.L_1 - .L_0)
	.align		4
.L_0:
        /*0004*/ 	.word	index@(_Z9addArraysPKfS0_Pfi)
        /*0008*/ 	.word	0x0000000c


	//----- nvinfo : EIATTR_FRAME_SIZE
	.align		4
.L_1:
        /*000c*/ 	.byte	0x04, 0x11
        /*000e*/ 	.short	(.L_3 - .L_2)
	.align		4
.L_2:
        /*0010*/ 	.word	index@(_Z9addArraysPKfS0_Pfi)
        /*0014*/ 	.word	0x00000000


	//----- nvinfo : EIATTR_MIN_STACK_SIZE
	.align		4
.L_3:
        /*0018*/ 	.byte	0x04, 0x12
        /*001a*/ 	.short	(.L_5 - .L_4)
	.align		4
.L_4:
        /*001c*/ 	.word	index@(_Z9addArraysPKfS0_Pfi)
        /*0020*/ 	.word	0x00000000
.L_5:


//--------------------- .nv.compat                --------------------------
	.section	.nv.compat,"",@"SHT_CUDA_COMPAT_INFO"
	.align	4
        /*0000*/ 	.byte	0x02, 0x09, 0x00, 0x00, 0x02, 0x02, 0x01, 0x00, 0x02, 0x05, 0x05, 0x00, 0x03, 0x07, 0x01, 0x01
        /*0010*/ 	.byte	0x02, 0x03, 0x00, 0x00, 0x02, 0x06, 0x01, 0x00, 0x04, 0x0b, 0x08, 0x00, 0x09, 0x00, 0x00, 0x00
        /*0020*/ 	.byte	0x00, 0x00, 0x00, 0x00


//--------------------- .nv.info._Z9addArraysPKfS0_Pfi --------------------------
	.section	.nv.info._Z9addArraysPKfS0_Pfi,"",@"SHT_CUDA_INFO"
	.sectionflags	@""
	.align	4


	//----- nvinfo : EIATTR_CUDA_API_VERSION
	.align		4
        /*0000*/ 	.byte	0x04, 0x37
        /*0002*/ 	.short	(.L_7 - .L_6)
.L_6:
        /*0004*/ 	.word	0x00000082


	//----- nvinfo : EIATTR_KPARAM_INFO
	.align		4
.L_7:
        /*0008*/ 	.byte	0x04, 0x17
        /*000a*/ 	.short	(.L_9 - .L_8)
.L_8:
        /*000c*/ 	.word	0x00000000
        /*0010*/ 	.short	0x0003
        /*0012*/ 	.short	0x0018
        /*0014*/ 	.byte	0x00, 0xf0, 0x11, 0x00


	//----- nvinfo : EIATTR_KPARAM_INFO
	.align		4
.L_9:
        /*0018*/ 	.byte	0x04, 0x17
        /*001a*/ 	.short	(.L_11 - .L_10)
.L_10:
        /*001c*/ 	.word	0x00000000
        /*0020*/ 	.short	0x0002
        /*0022*/ 	.short	0x0010
        /*0024*/ 	.byte	0x00, 0xf5, 0x21, 0x00


	//----- nvinfo : EIATTR_KPARAM_INFO
	.align		4
.L_11:
        /*0028*/ 	.byte	0x04, 0x17
        /*002a*/ 	.short	(.L_13 - .L_12)
.L_12:
        /*002c*/ 	.word	0x00000000
        /*0030*/ 	.short	0x0001
        /*0032*/ 	.short	0x0008
        /*0034*/ 	.byte	0x00, 0xf5, 0x21, 0x00


	//----- nvinfo : EIATTR_KPARAM_INFO
	.align		4
.L_13:
        /*0038*/ 	.byte	0x04, 0x17
        /*003a*/ 	.short	(.L_15 - .L_14)
.L_14:
        /*003c*/ 	.word	0x00000000
        /*0040*/ 	.short	0x0000
        /*0042*/ 	.short	0x0000
        /*0044*/ 	.byte	0x00, 0xf5, 0x21, 0x00


	//----- nvinfo : EIATTR_SPARSE_MMA_MASK
	.align		4
.L_15:
        /*0048*/ 	.byte	0x03, 0x50
        /*004a*/ 	.short	0x0000


	//----- nvinfo : EIATTR_MAXREG_COUNT
	.align		4
        /*004c*/ 	.byte	0x03, 0x1b
        /*004e*/ 	.short	0x00ff


	//----- nvinfo : EIATTR_MERCURY_ISA_VERSION
	.align		4
        /*0050*/ 	.byte	0x03, 0x5f
        /*0052*/ 	.short	0x0101


	//----- nvinfo : EIATTR_VRC_CTA_INIT_COUNT
	.align		4
        /*0054*/ 	.byte	0x02, 0x4a
	.zero		1
	.zero		1


	//----- nvinfo : EIATTR_EXIT_INSTR_OFFSETS
	.align		4
        /*0058*/ 	.byte	0x04, 0x1c
        /*005a*/ 	.short	(.L_17 - .L_16)


	//   ....[0]....
.L_16:
        /*005c*/ 	.word	0x00000070


	//   ....[1]....
        /*0060*/ 	.word	0x00000130


	//----- nvinfo : EIATTR_CBANK_PARAM_SIZE
	.align		4
.L_17:
        /*0064*/ 	.byte	0x03, 0x19
        /*0066*/ 	.short	0x001c


	//----- nvinfo : EIATTR_PARAM_CBANK
	.align		4
        /*0068*/ 	.byte	0x04, 0x0a
        /*006a*/ 	.short	(.L_19 - .L_18)
	.align		4
.L_18:
        /*006c*/ 	.word	index@(.nv.constant0._Z9addArraysPKfS0_Pfi)
        /*0070*/ 	.short	0x0380
        /*0072*/ 	.short	0x001c


	//----- nvinfo : EIATTR_SW_WAR
	.align		4
.L_19:
        /*0074*/ 	.byte	0x04, 0x36
        /*0076*/ 	.short	(.L_21 - .L_20)
.L_20:
        /*0078*/ 	.word	0x00000008
.L_21:


//--------------------- .nv.callgraph             --------------------------
	.section	.nv.callgraph,"",@"SHT_CUDA_CALLGRAPH"
	.align	4
	.sectionentsize	8
	.align		4
        /*0000*/ 	.word	0x00000000
	.align		4
        /*0004*/ 	.word	0xffffffff
	.align		4
        /*0008*/ 	.word	0x00000000
	.align		4
        /*000c*/ 	.word	0xfffffffe
	.align		4
        /*0010*/ 	.word	0x00000000
	.align		4
        /*0014*/ 	.word	0xfffffffd
	.align		4
        /*0018*/ 	.word	0x00000000
	.align		4
        /*001c*/ 	.word	0xfffffffc


//--------------------- .text._Z9addArraysPKfS0_Pfi --------------------------
	.section	.text._Z9addArraysPKfS0_Pfi,"ax",@progbits
	.align	128
        .global         _Z9addArraysPKfS0_Pfi
        .type           _Z9addArraysPKfS0_Pfi,@function
        .size           _Z9addArraysPKfS0_Pfi,(.L_x_1 - _Z9addArraysPKfS0_Pfi)
        .other          _Z9addArraysPKfS0_Pfi,@"STO_CUDA_ENTRY STV_DEFAULT"
_Z9addArraysPKfS0_Pfi:
.text._Z9addArraysPKfS0_Pfi:
[----:B------:R-:W-:Y:S01]  /*0000*/  LDC R1, c[0x0][0x37c] ;  /* 0x0000df00ff017b82 */ /* 0x000fe20000000800 */
[----:B------:R-:W0:Y:S01]  /*0010*/  S2R R9, SR_CTAID.X ;  /* 0x0000000000097919 */ /* 0x000e220000002500 */
[----:B------:R-:W0:Y:S01]  /*0020*/  LDCU UR4, c[0x0][0x360] ;  /* 0x00006c00ff0477ac */ /* 0x000e220008000800 */
[----:B------:R-:W0:Y:S01]  /*0030*/  S2R R0, SR_TID.X ;  /* 0x0000000000007919 */ /* 0x000e220000002100 */
[----:B------:R-:W1:Y:S01]  /*0040*/  LDCU UR5, c[0x0][0x398] ;  /* 0x00007300ff0577ac */ /* 0x000e620008000800 */
[----:B0-----:R-:W-:-:S05]  /*0050*/  IMAD R9, R9, UR4, R0 ;  /* 0x0000000409097c24 */ /* 0x001fca000f8e0200 */
[----:B-1----:R-:W-:-:S13]  /*0060*/  ISETP.GE.AND P0, PT, R9, UR5, PT ;  /* 0x0000000509007c0c */ /* 0x002fda000bf06270 */
[----:B------:R-:W-:Y:S05]  /*0070*/  @P0 EXIT ;  /* 0x000000000000094d */ /* 0x000fea0003800000 */
[----:B------:R-:W0:Y:S01]  /*0080*/  LDC.64 R2, c[0x0][0x380] ;  /* 0x0000e000ff027b82 */ /* 0x000e220000000a00 */
[----:B------:R-:W1:Y:S07]  /*0090*/  LDCU.64 UR4, c[0x0][0x358] ;  /* 0x00006b00ff0477ac */ /* 0x000e6e0008000a00 */
[----:B------:R-:W2:Y:S08]  /*00a0*/  LDC.64 R4, c[0x0][0x388] ;  /* 0x0000e200ff047b82 */ /* 0x000eb00000000a00 */
[----:B------:R-:W3:Y:S01]  /*00b0*/  LDC.64 R6, c[0x0][0x390] ;  /* 0x0000e400ff067b82 */ /* 0x000ee20000000a00 */
[----:B0-----:R-:W-:-:S06]  /*00c0*/  IMAD.WIDE R2, R9, 0x4, R2 ;  /* 0x0000000409027825 */ /* 0x001fcc00078e0202 */
[----:B-1----:R-:W4:Y:S01]  /*00d0*/  LDG.E R2, desc[UR4][R2.64] ;  /* 0x0000000402027981 */ /* 0x002f22000c1e1900 */
[----:B--2---:R-:W-:-:S06]  /*00e0*/  IMAD.WIDE R4, R9, 0x4, R4 ;  /* 0x0000000409047825 */ /* 0x004fcc00078e0204 */
[----:B------:R-:W4:Y:S01]  /*00f0*/  LDG.E R5, desc[UR4][R4.64] ;  /* 0x0000000404057981 */ /* 0x000f22000c1e1900 */
[----:B---3--:R-:W-:-:S04]  /*0100*/  IMAD.WIDE R6, R9, 0x4, R6 ;  /* 0x0000000409067825 */ /* 0x008fc800078e0206 */
[----:B----4-:R-:W-:-:S05]  /*0110*/  FADD R9, R2, R5 ;  /* 0x0000000502097221 */ /* 0x010fca0000000000 */
[----:B------:R-:W-:Y:S01]  /*0120*/  STG.E desc[UR4][R6.64], R9 ;  /* 0x0000000906007986 */ /* 0x000fe2000c101904 */
[----:B------:R-:W-:Y:S05]  /*0130*/  EXIT ;  /* 0x000000000000794d */ /* 0x000fea0003800000 */
.L_x_0:
[----:B------:R-:W-:-:S00]  /*0140*/  BRA `(.L_x_0) ;  /* 0xfffffffc00fc7947 */ /* 0x000fc0000383ffff */
[----:B------:R-:W-:-:S00]  /*0150*/  NOP ;  /* 0x0000000000007918 */ /* 0x000fc00000000000 */
        /* <DEDUP_REMOVED lines=10> */
.L_x_1:


//--------------------- .nv.shared.reserved.0     --------------------------
	.section	.nv.shared.reserved.0,"aw",@nobits
	.weak		__nv_reservedSMEM_offset_0_alias
	.size		__nv_reservedSMEM_offset_0_alias, 0, 64
	.other		__nv_reservedSMEM_offset_0_alias,@"STO_CUDA_RESERVED_SHARED STV_DEFAULT"
__nv_reservedSMEM_offset_0_alias:
	.zero		0
	.zero		64


//--------------------- .nv.constant0._Z9addArraysPKfS0_Pfi --------------------------
	.section	.nv.constant0._Z9addArraysPKfS0_Pfi,"a",@progbits
	.sectionflags	@""
	.align	4
.nv.constant0._Z9addArraysPKfS0_Pfi:
	.zero		924


//--------------------- SYMBOLS --------------------------

	.type		.nv.reservedSmem.offset0,@object
	.size		.nv.reservedSmem.offset0,0x4
